//
// Generated by NVIDIA NVVM Compiler
//
// Compiler Build ID: CL-36424714
// Cuda compilation tools, release 13.0, V13.0.88
// Based on NVVM 20.0.0
//

.version 9.0
.target sm_100
.address_size 64

	// .globl	_Z7reduce0PiS_i
.global .align 1 .b8 _ZN34_INTERNAL_0f7f3633_4_k_cu_932465c34cuda3std3__45__cpo5beginE[1];
.global .align 1 .b8 _ZN34_INTERNAL_0f7f3633_4_k_cu_932465c34cuda3std3__45__cpo3endE[1];
.global .align 1 .b8 _ZN34_INTERNAL_0f7f3633_4_k_cu_932465c34cuda3std3__45__cpo6cbeginE[1];
.global .align 1 .b8 _ZN34_INTERNAL_0f7f3633_4_k_cu_932465c34cuda3std3__45__cpo4cendE[1];
.global .align 1 .b8 _ZN34_INTERNAL_0f7f3633_4_k_cu_932465c34cuda3std3__45__cpo6rbeginE[1];
.global .align 1 .b8 _ZN34_INTERNAL_0f7f3633_4_k_cu_932465c34cuda3std3__45__cpo4rendE[1];
.global .align 1 .b8 _ZN34_INTERNAL_0f7f3633_4_k_cu_932465c34cuda3std3__45__cpo7crbeginE[1];
.global .align 1 .b8 _ZN34_INTERNAL_0f7f3633_4_k_cu_932465c34cuda3std3__45__cpo5crendE[1];
.global .align 1 .b8 _ZN34_INTERNAL_0f7f3633_4_k_cu_932465c34cuda3std3__436_GLOBAL__N__0f7f3633_4_k_cu_932465c36ignoreE[1];
.global .align 1 .b8 _ZN34_INTERNAL_0f7f3633_4_k_cu_932465c34cuda3std3__419piecewise_constructE[1];
.global .align 1 .b8 _ZN34_INTERNAL_0f7f3633_4_k_cu_932465c34cuda3std3__48in_placeE[1];
.global .align 1 .b8 _ZN34_INTERNAL_0f7f3633_4_k_cu_932465c34cuda3std3__420unreachable_sentinelE[1];
.global .align 1 .b8 _ZN34_INTERNAL_0f7f3633_4_k_cu_932465c34cuda3std3__47nulloptE[1];
.global .align 1 .b8 _ZN34_INTERNAL_0f7f3633_4_k_cu_932465c34cuda3std3__48unexpectE[1];
.global .align 1 .b8 _ZN34_INTERNAL_0f7f3633_4_k_cu_932465c34cuda3std6ranges3__45__cpo4swapE[1];
.global .align 1 .b8 _ZN34_INTERNAL_0f7f3633_4_k_cu_932465c34cuda3std6ranges3__45__cpo9iter_moveE[1];
.global .align 1 .b8 _ZN34_INTERNAL_0f7f3633_4_k_cu_932465c34cuda3std6ranges3__45__cpo5beginE[1];
.global .align 1 .b8 _ZN34_INTERNAL_0f7f3633_4_k_cu_932465c34cuda3std6ranges3__45__cpo3endE[1];
.global .align 1 .b8 _ZN34_INTERNAL_0f7f3633_4_k_cu_932465c34cuda3std6ranges3__45__cpo6cbeginE[1];
.global .align 1 .b8 _ZN34_INTERNAL_0f7f3633_4_k_cu_932465c34cuda3std6ranges3__45__cpo4cendE[1];
.global .align 1 .b8 _ZN34_INTERNAL_0f7f3633_4_k_cu_932465c34cuda3std6ranges3__45__cpo7advanceE[1];
.global .align 1 .b8 _ZN34_INTERNAL_0f7f3633_4_k_cu_932465c34cuda3std6ranges3__45__cpo9iter_swapE[1];
.global .align 1 .b8 _ZN34_INTERNAL_0f7f3633_4_k_cu_932465c34cuda3std6ranges3__45__cpo4nextE[1];
.global .align 1 .b8 _ZN34_INTERNAL_0f7f3633_4_k_cu_932465c34cuda3std6ranges3__45__cpo4prevE[1];
.global .align 1 .b8 _ZN34_INTERNAL_0f7f3633_4_k_cu_932465c34cuda3std6ranges3__45__cpo4dataE[1];
.global .align 1 .b8 _ZN34_INTERNAL_0f7f3633_4_k_cu_932465c34cuda3std6ranges3__45__cpo5cdataE[1];
.global .align 1 .b8 _ZN34_INTERNAL_0f7f3633_4_k_cu_932465c34cuda3std6ranges3__45__cpo4sizeE[1];
.global .align 1 .b8 _ZN34_INTERNAL_0f7f3633_4_k_cu_932465c34cuda3std6ranges3__45__cpo5ssizeE[1];
.global .align 1 .b8 _ZN34_INTERNAL_0f7f3633_4_k_cu_932465c34cuda3std6ranges3__45__cpo8distanceE[1];
.global .align 1 .b8 _ZN34_INTERNAL_0f7f3633_4_k_cu_932465c36thrust24THRUST_300001_SM_1000_NS8cuda_cub3parE[1];
.global .align 1 .b8 _ZN34_INTERNAL_0f7f3633_4_k_cu_932465c36thrust24THRUST_300001_SM_1000_NS8cuda_cub10par_nosyncE[1];
.global .align 1 .b8 _ZN34_INTERNAL_0f7f3633_4_k_cu_932465c36thrust24THRUST_300001_SM_1000_NS6system6detail10sequential3seqE[1];
.global .align 1 .b8 _ZN34_INTERNAL_0f7f3633_4_k_cu_932465c36thrust24THRUST_300001_SM_1000_NS6system3cpp3parE[1];
.global .align 1 .b8 _ZN34_INTERNAL_0f7f3633_4_k_cu_932465c36thrust24THRUST_300001_SM_1000_NS12placeholders2_1E[1];
.global .align 1 .b8 _ZN34_INTERNAL_0f7f3633_4_k_cu_932465c36thrust24THRUST_300001_SM_1000_NS12placeholders2_2E[1];
.global .align 1 .b8 _ZN34_INTERNAL_0f7f3633_4_k_cu_932465c36thrust24THRUST_300001_SM_1000_NS12placeholders2_3E[1];
.global .align 1 .b8 _ZN34_INTERNAL_0f7f3633_4_k_cu_932465c36thrust24THRUST_300001_SM_1000_NS12placeholders2_4E[1];
.global .align 1 .b8 _ZN34_INTERNAL_0f7f3633_4_k_cu_932465c36thrust24THRUST_300001_SM_1000_NS12placeholders2_5E[1];
.global .align 1 .b8 _ZN34_INTERNAL_0f7f3633_4_k_cu_932465c36thrust24THRUST_300001_SM_1000_NS12placeholders2_6E[1];
.global .align 1 .b8 _ZN34_INTERNAL_0f7f3633_4_k_cu_932465c36thrust24THRUST_300001_SM_1000_NS12placeholders2_7E[1];
.global .align 1 .b8 _ZN34_INTERNAL_0f7f3633_4_k_cu_932465c36thrust24THRUST_300001_SM_1000_NS12placeholders2_8E[1];
.global .align 1 .b8 _ZN34_INTERNAL_0f7f3633_4_k_cu_932465c36thrust24THRUST_300001_SM_1000_NS12placeholders2_9E[1];
.global .align 1 .b8 _ZN34_INTERNAL_0f7f3633_4_k_cu_932465c36thrust24THRUST_300001_SM_1000_NS12placeholders3_10E[1];
.global .align 1 .b8 _ZN34_INTERNAL_0f7f3633_4_k_cu_932465c36thrust24THRUST_300001_SM_1000_NS3seqE[1];
.global .align 1 .b8 _ZN34_INTERNAL_0f7f3633_4_k_cu_932465c36thrust24THRUST_300001_SM_1000_NS6deviceE[1];
.extern .shared .align 16 .b8 sdata[];

.visible .entry _Z7reduce0PiS_i(
	.param .u64 .ptr .align 1 _Z7reduce0PiS_i_param_0,
	.param .u64 .ptr .align 1 _Z7reduce0PiS_i_param_1,
	.param .u32 _Z7reduce0PiS_i_param_2
)
{
	.reg .pred 	%p<6>;
	.reg .b32 	%r<23>;
	.reg .b64 	%rd<9>;

	ld.param.u64 	%rd1, [_Z7reduce0PiS_i_param_0];
	ld.param.u64 	%rd2, [_Z7reduce0PiS_i_param_1];
	ld.param.u32 	%r8, [_Z7reduce0PiS_i_param_2];
	mov.u32 	%r1, %tid.x;
	mov.u32 	%r2, %ctaid.x;
	mov.u32 	%r3, %ntid.x;
	mad.lo.s32 	%r4, %r2, %r3, %r1;
	shl.b32 	%r9, %r1, 2;
	mov.u32 	%r10, sdata;
	add.s32 	%r5, %r10, %r9;
	mov.b32 	%r11, 0;
	st.shared.u32 	[%r5], %r11;
	setp.ge.u32 	%p1, %r4, %r8;
	@%p1 bra 	$L__BB0_2;
	cvta.to.global.u64 	%rd3, %rd1;
	mul.wide.u32 	%rd4, %r4, 4;
	add.s64 	%rd5, %rd3, %rd4;
	ld.global.u32 	%r12, [%rd5];
	st.shared.u32 	[%r5], %r12;
$L__BB0_2:
	bar.sync 	0;
	setp.lt.u32 	%p2, %r3, 2;
	@%p2 bra 	$L__BB0_7;
	mov.b32 	%r22, 1;
$L__BB0_4:
	shl.b32 	%r7, %r22, 1;
	add.s32 	%r14, %r7, -1;
	and.b32  	%r15, %r14, %r1;
	setp.ne.s32 	%p3, %r15, 0;
	@%p3 bra 	$L__BB0_6;
	shl.b32 	%r16, %r22, 2;
	add.s32 	%r17, %r5, %r16;
	ld.shared.u32 	%r18, [%r17];
	ld.shared.u32 	%r19, [%r5];
	add.s32 	%r20, %r19, %r18;
	st.shared.u32 	[%r5], %r20;
$L__BB0_6:
	bar.sync 	0;
	setp.lt.u32 	%p4, %r7, %r3;
	mov.u32 	%r22, %r7;
	@%p4 bra 	$L__BB0_4;
$L__BB0_7:
	setp.ne.s32 	%p5, %r1, 0;
	@%p5 bra 	$L__BB0_9;
	ld.shared.u32 	%r21, [sdata];
	cvta.to.global.u64 	%rd6, %rd2;
	mul.wide.u32 	%rd7, %r2, 4;
	add.s64 	%rd8, %rd6, %rd7;
	st.global.u32 	[%rd8], %r21;
$L__BB0_9:
	ret;

}
	// .globl	_ZN3cub18CUB_300001_SM_10006detail11EmptyKernelIvEEvv
.visible .entry _ZN3cub18CUB_300001_SM_10006detail11EmptyKernelIvEEvv()
{


	ret;

}
	// .globl	_ZN3cub18CUB_300001_SM_10006detail8for_each13static_kernelINS2_12policy_hub_t12policy_500_tEmN6thrust24THRUST_300001_SM_1000_NS8cuda_cub20__uninitialized_fill7functorINS7_10device_ptrIiEEiEEEEvT0_T1_
.visible .entry _ZN3cub18CUB_300001_SM_10006detail8for_each13static_kernelINS2_12policy_hub_t12policy_500_tEmN6thrust24THRUST_300001_SM_1000_NS8cuda_cub20__uninitialized_fill7functorINS7_10device_ptrIiEEiEEEEvT0_T1_(
	.param .u64 _ZN3cub18CUB_300001_SM_10006detail8for_each13static_kernelINS2_12policy_hub_t12policy_500_tEmN6thrust24THRUST_300001_SM_1000_NS8cuda_cub20__uninitialized_fill7functorINS7_10device_ptrIiEEiEEEEvT0_T1__param_0,
	.param .align 8 .b8 _ZN3cub18CUB_300001_SM_10006detail8for_each13static_kernelINS2_12policy_hub_t12policy_500_tEmN6thrust24THRUST_300001_SM_1000_NS8cuda_cub20__uninitialized_fill7functorINS7_10device_ptrIiEEiEEEEvT0_T1__param_1[16]
)
.maxntid 256
{
	.reg .pred 	%p<4>;
	.reg .b16 	%rs<5>;
	.reg .b32 	%r<12>;
	.reg .b64 	%rd<16>;

	ld.param.u32 	%r3, [_ZN3cub18CUB_300001_SM_10006detail8for_each13static_kernelINS2_12policy_hub_t12policy_500_tEmN6thrust24THRUST_300001_SM_1000_NS8cuda_cub20__uninitialized_fill7functorINS7_10device_ptrIiEEiEEEEvT0_T1__param_1+8];
	ld.param.u64 	%rd4, [_ZN3cub18CUB_300001_SM_10006detail8for_each13static_kernelINS2_12policy_hub_t12policy_500_tEmN6thrust24THRUST_300001_SM_1000_NS8cuda_cub20__uninitialized_fill7functorINS7_10device_ptrIiEEiEEEEvT0_T1__param_1];
	ld.param.u64 	%rd5, [_ZN3cub18CUB_300001_SM_10006detail8for_each13static_kernelINS2_12policy_hub_t12policy_500_tEmN6thrust24THRUST_300001_SM_1000_NS8cuda_cub20__uninitialized_fill7functorINS7_10device_ptrIiEEiEEEEvT0_T1__param_0];
	mov.u32 	%r9, %ctaid.x;
	mul.wide.u32 	%rd1, %r9, 512;
	sub.s64 	%rd2, %rd5, %rd1;
	setp.lt.u64 	%p1, %rd2, 512;
	@%p1 bra 	$L__BB2_2;
	mov.u32 	%r11, %tid.x;
	cvta.to.global.u64 	%rd11, %rd4;
	cvt.u64.u32 	%rd12, %r11;
	add.s64 	%rd13, %rd1, %rd12;
	shl.b64 	%rd14, %rd13, 2;
	add.s64 	%rd15, %rd11, %rd14;
	st.global.u32 	[%rd15], %r3;
	st.global.u32 	[%rd15+1024], %r3;
	bra.uni 	$L__BB2_6;
$L__BB2_2:
	cvta.to.global.u64 	%rd6, %rd4;
	mov.u32 	%r2, %tid.x;
	cvt.u64.u32 	%rd7, %r2;
	setp.le.u64 	%p2, %rd2, %rd7;
	add.s64 	%rd8, %rd1, %rd7;
	shl.b64 	%rd9, %rd8, 2;
	add.s64 	%rd3, %rd6, %rd9;
	@%p2 bra 	$L__BB2_4;
	st.global.u32 	[%rd3], %r3;
$L__BB2_4:
	add.s32 	%r10, %r2, 256;
	cvt.u64.u32 	%rd10, %r10;
	setp.le.u64 	%p3, %rd2, %rd10;
	@%p3 bra 	$L__BB2_6;
	st.global.u32 	[%rd3+1024], %r3;
$L__BB2_6:
	ret;

}


// ===== COMPILED SASS (sm_100) =====

	.target	sm_100

	.elftype	@"ET_EXEC"


//--------------------- .note.nv.tkinfo           --------------------------
	.section	.note.nv.tkinfo,"",@"SHT_NOTE"
	.sectionflags	@"SHF_NOTE_NV_TKINFO"
	.tkinfo
        /*0018*/ 	.word	0x00000002
        /*0030*/ 	.string	""
        /*0030*/ 	.string	"ptxas"
        /*0030*/ 	.string	"Cuda compilation tools, release 13.0, V13.0.88"
        /*0030*/ 	.string	"Build cuda_13.0.r13.0/compiler.36424714_0"
        /*0030*/ 	.string	"-arch sm_100 -m 64 "



//--------------------- .note.nv.cuinfo           --------------------------
	.section	.note.nv.cuinfo,"",@"SHT_NOTE"
	.sectionflags	@"SHF_NOTE_NV_CUINFO"
        /*0018*/ 	.short	0x0002
        /*001a*/ 	.short	0x0064
        /*001c*/ 	.short	0x0082
	.zero		2


//--------------------- .nv.info                  --------------------------
	.section	.nv.info,"",@"SHT_CUDA_INFO"
	.align	4


	//----- nvinfo : EIATTR_REGCOUNT
	.align		4
        /*0000*/ 	.byte	0x04, 0x2f
        /*0002*/ 	.short	(.L_46 - .L_45)
	.align		4
.L_45:
        /*0004*/ 	.word	index@(_Z7reduce0PiS_i)
        /*0008*/ 	.word	0x0000000c


	//----- nvinfo : EIATTR_FRAME_SIZE
	.align		4
.L_46:
        /*000c*/ 	.byte	0x04, 0x11
        /*000e*/ 	.short	(.L_48 - .L_47)
	.align		4
.L_47:
        /*0010*/ 	.word	index@(_Z7reduce0PiS_i)
        /*0014*/ 	.word	0x00000000


	//----- nvinfo : EIATTR_REGCOUNT
	.align		4
.L_48:
        /*0018*/ 	.byte	0x04, 0x2f
        /*001a*/ 	.short	(.L_50 - .L_49)
	.align		4
.L_49:
        /*001c*/ 	.word	index@(_ZN3cub18CUB_300001_SM_10006detail11EmptyKernelIvEEvv)
        /*0020*/ 	.word	0x00000004


	//----- nvinfo : EIATTR_FRAME_SIZE
	.align		4
.L_50:
        /*0024*/ 	.byte	0x04, 0x11
        /*0026*/ 	.short	(.L_52 - .L_51)
	.align		4
.L_51:
        /*0028*/ 	.word	index@(_ZN3cub18CUB_300001_SM_10006detail11EmptyKernelIvEEvv)
        /*002c*/ 	.word	0x00000000


	//----- nvinfo : EIATTR_REGCOUNT
	.align		4
.L_52:
        /*0030*/ 	.byte	0x04, 0x2f
        /*0032*/ 	.short	(.L_54 - .L_53)
	.align		4
.L_53:
        /*0034*/ 	.word	index@(_ZN3cub18CUB_300001_SM_10006detail8for_each13static_kernelINS2_12policy_hub_t12policy_500_tEmN6thrust24THRUST_300001_SM_1000_NS8cuda_cub20__uninitialized_fill7functorINS7_10device_ptrIiEEiEEEEvT0_T1_)
        /*0038*/ 	.word	0x00000008


	//----- nvinfo : EIATTR_FRAME_SIZE
	.align		4
.L_54:
        /*003c*/ 	.byte	0x04, 0x11
        /*003e*/ 	.short	(.L_56 - .L_55)
	.align		4
.L_55:
        /*0040*/ 	.word	index@(_ZN3cub18CUB_300001_SM_10006detail8for_each13static_kernelINS2_12policy_hub_t12policy_500_tEmN6thrust24THRUST_300001_SM_1000_NS8cuda_cub20__uninitialized_fill7functorINS7_10device_ptrIiEEiEEEEvT0_T1_)
        /*0044*/ 	.word	0x00000000


	//----- nvinfo : EIATTR_MIN_STACK_SIZE
	.align		4
.L_56:
        /*0048*/ 	.byte	0x04, 0x12
        /*004a*/ 	.short	(.L_58 - .L_57)
	.align		4
.L_57:
        /*004c*/ 	.word	index@(_ZN3cub18CUB_300001_SM_10006detail8for_each13static_kernelINS2_12policy_hub_t12policy_500_tEmN6thrust24THRUST_300001_SM_1000_NS8cuda_cub20__uninitialized_fill7functorINS7_10device_ptrIiEEiEEEEvT0_T1_)
        /*0050*/ 	.word	0x00000000


	//----- nvinfo : EIATTR_MIN_STACK_SIZE
	.align		4
.L_58:
        /*0054*/ 	.byte	0x04, 0x12
        /*0056*/ 	.short	(.L_60 - .L_59)
	.align		4
.L_59:
        /*0058*/ 	.word	index@(_ZN3cub18CUB_300001_SM_10006detail11EmptyKernelIvEEvv)
        /*005c*/ 	.word	0x00000000


	//----- nvinfo : EIATTR_MIN_STACK_SIZE
	.align		4
.L_60:
        /*0060*/ 	.byte	0x04, 0x12
        /*0062*/ 	.short	(.L_62 - .L_61)
	.align		4
.L_61:
        /*0064*/ 	.word	index@(_Z7reduce0PiS_i)
        /*0068*/ 	.word	0x00000000
.L_62:


//--------------------- .nv.compat                --------------------------
	.section	.nv.compat,"",@"SHT_CUDA_COMPAT_INFO"
	.align	4
        /*0000*/ 	.byte	0x02, 0x09, 0x00, 0x00, 0x02, 0x02, 0x01, 0x00, 0x02, 0x05, 0x05, 0x00, 0x03, 0x07, 0x01, 0x01
        /*0010*/ 	.byte	0x02, 0x03, 0x00, 0x00, 0x02, 0x06, 0x01, 0x00, 0x04, 0x0b, 0x08, 0x00, 0x09, 0x00, 0x00, 0x00
        /*0020*/ 	.byte	0x00, 0x00, 0x00, 0x00


//--------------------- .nv.info._ZN3cub18CUB_300001_SM_10006detail8for_each13static_kernelINS2_12policy_hub_t12policy_500_tEmN6thrust24THRUST_300001_SM_1000_NS8cuda_cub20__uninitialized_fill7functorINS7_10device_ptrIiEEiEEEEvT0_T1_ --------------------------
	.section	.nv.info._ZN3cub18CUB_300001_SM_10006detail8for_each13static_kernelINS2_12policy_hub_t12policy_500_tEmN6thrust24THRUST_300001_SM_1000_NS8cuda_cub20__uninitialized_fill7functorINS7_10device_ptrIiEEiEEEEvT0_T1_,"",@"SHT_CUDA_INFO"
	.sectionflags	@""
	.align	4


	//----- nvinfo : EIATTR_CUDA_API_VERSION
	.align		4
        /*0000*/ 	.byte	0x04, 0x37
        /*0002*/ 	.short	(.L_64 - .L_63)
.L_63:
        /*0004*/ 	.word	0x00000082


	//----- nvinfo : EIATTR_KPARAM_INFO
	.align		4
.L_64:
        /*0008*/ 	.byte	0x04, 0x17
        /*000a*/ 	.short	(.L_66 - .L_65)
.L_65:
        /*000c*/ 	.word	0x00000000
        /*0010*/ 	.short	0x0001
        /*0012*/ 	.short	0x0008
        /*0014*/ 	.byte	0x00, 0xf0, 0x41, 0x00


	//----- nvinfo : EIATTR_KPARAM_INFO
	.align		4
.L_66:
        /*0018*/ 	.byte	0x04, 0x17
        /*001a*/ 	.short	(.L_68 - .L_67)
.L_67:
        /*001c*/ 	.word	0x00000000
        /*0020*/ 	.short	0x0000
        /*0022*/ 	.short	0x0000
        /*0024*/ 	.byte	0x00, 0xf0, 0x21, 0x00


	//----- nvinfo : EIATTR_SPARSE_MMA_MASK
	.align		4
.L_68:
        /*0028*/ 	.byte	0x03, 0x50
        /*002a*/ 	.short	0x0000


	//----- nvinfo : EIATTR_MAXREG_COUNT
	.align		4
        /*002c*/ 	.byte	0x03, 0x1b
        /*002e*/ 	.short	0x00ff


	//----- nvinfo : EIATTR_MERCURY_ISA_VERSION
	.align		4
        /*0030*/ 	.byte	0x03, 0x5f
        /*0032*/ 	.short	0x0101


	//----- nvinfo : EIATTR_VRC_CTA_INIT_COUNT
	.align		4
        /*0034*/ 	.byte	0x02, 0x4a
	.zero		1
	.zero		1


	//----- nvinfo : EIATTR_EXIT_INSTR_OFFSETS
	.align		4
        /*0038*/ 	.byte	0x04, 0x1c
        /*003a*/ 	.short	(.L_70 - .L_69)


	//   ....[0]....
.L_69:
        /*003c*/ 	.word	0x00000130


	//   ....[1]....
        /*0040*/ 	.word	0x00000230


	//   ....[2]....
        /*0044*/ 	.word	0x00000260


	//----- nvinfo : EIATTR_MAX_THREADS
	.align		4
.L_70:
        /*0048*/ 	.byte	0x04, 0x05
        /*004a*/ 	.short	(.L_72 - .L_71)
.L_71:
        /*004c*/ 	.word	0x00000100
        /*0050*/ 	.word	0x00000001
        /*0054*/ 	.word	0x00000001


	//----- nvinfo : EIATTR_CBANK_PARAM_SIZE
	.align		4
.L_72:
        /*0058*/ 	.byte	0x03, 0x19
        /*005a*/ 	.short	0x0018


	//----- nvinfo : EIATTR_PARAM_CBANK
	.align		4
        /*005c*/ 	.byte	0x04, 0x0a
        /*005e*/ 	.short	(.L_74 - .L_73)
	.align		4
.L_73:
        /*0060*/ 	.word	index@(.nv.constant0._ZN3cub18CUB_300001_SM_10006detail8for_each13static_kernelINS2_12policy_hub_t12policy_500_tEmN6thrust24THRUST_300001_SM_1000_NS8cuda_cub20__uninitialized_fill7functorINS7_10device_ptrIiEEiEEEEvT0_T1_)
        /*0064*/ 	.short	0x0380
        /*0066*/ 	.short	0x0018


	//----- nvinfo : EIATTR_SW_WAR
	.align		4
.L_74:
        /*0068*/ 	.byte	0x04, 0x36
        /*006a*/ 	.short	(.L_76 - .L_75)
.L_75:
        /*006c*/ 	.word	0x00000008
.L_76:


//--------------------- .nv.info._ZN3cub18CUB_300001_SM_10006detail11EmptyKernelIvEEvv --------------------------
	.section	.nv.info._ZN3cub18CUB_300001_SM_10006detail11EmptyKernelIvEEvv,"",@"SHT_CUDA_INFO"
	.sectionflags	@""
	.align	4


	//----- nvinfo : EIATTR_CUDA_API_VERSION
	.align		4
        /*0000*/ 	.byte	0x04, 0x37
        /*0002*/ 	.short	(.L_78 - .L_77)
.L_77:
        /*0004*/ 	.word	0x00000082


	//----- nvinfo : EIATTR_SPARSE_MMA_MASK
	.align		4
.L_78:
        /*0008*/ 	.byte	0x03, 0x50
        /*000a*/ 	.short	0x0000


	//----- nvinfo : EIATTR_MAXREG_COUNT
	.align		4
        /*000c*/ 	.byte	0x03, 0x1b
        /*000e*/ 	.short	0x00ff


	//----- nvinfo : EIATTR_MERCURY_ISA_VERSION
	.align		4
        /*0010*/ 	.byte	0x03, 0x5f
        /*0012*/ 	.short	0x0101


	//----- nvinfo : EIATTR_VRC_CTA_INIT_COUNT
	.align		4
        /*0014*/ 	.byte	0x02, 0x4a
	.zero		1
	.zero		1


	//----- nvinfo : EIATTR_EXIT_INSTR_OFFSETS
	.align		4
        /*0018*/ 	.byte	0x04, 0x1c
        /*001a*/ 	.short	(.L_80 - .L_79)


	//   ....[0]....
.L_79:
        /*001c*/ 	.word	0x00000010


	//----- nvinfo : EIATTR_SW_WAR
	.align		4
.L_80:
        /*0020*/ 	.byte	0x04, 0x36
        /*0022*/ 	.short	(.L_82 - .L_81)
.L_81:
        /*0024*/ 	.word	0x00000008
.L_82:


//--------------------- .nv.info._Z7reduce0PiS_i  --------------------------
	.section	.nv.info._Z7reduce0PiS_i,"",@"SHT_CUDA_INFO"
	.sectionflags	@""
	.align	4


	//----- nvinfo : EIATTR_CUDA_API_VERSION
	.align		4
        /*0000*/ 	.byte	0x04, 0x37
        /*0002*/ 	.short	(.L_84 - .L_83)
.L_83:
        /*0004*/ 	.word	0x00000082


	//----- nvinfo : EIATTR_KPARAM_INFO
	.align		4
.L_84:
        /*0008*/ 	.byte	0x04, 0x17
        /*000a*/ 	.short	(.L_86 - .L_85)
.L_85:
        /*000c*/ 	.word	0x00000000
        /*0010*/ 	.short	0x0002
        /*0012*/ 	.short	0x0010
        /*0014*/ 	.byte	0x00, 0xf0, 0x11, 0x00


	//----- nvinfo : EIATTR_KPARAM_INFO
	.align		4
.L_86:
        /*0018*/ 	.byte	0x04, 0x17
        /*001a*/ 	.short	(.L_88 - .L_87)
.L_87:
        /*001c*/ 	.word	0x00000000
        /*0020*/ 	.short	0x0001
        /*0022*/ 	.short	0x0008
        /*0024*/ 	.byte	0x00, 0xf5, 0x21, 0x00


	//----- nvinfo : EIATTR_KPARAM_INFO
	.align		4
.L_88:
        /*0028*/ 	.byte	0x04, 0x17
        /*002a*/ 	.short	(.L_90 - .L_89)
.L_89:
        /*002c*/ 	.word	0x00000000
        /*0030*/ 	.short	0x0000
        /*0032*/ 	.short	0x0000
        /*0034*/ 	.byte	0x00, 0xf5, 0x21, 0x00


	//----- nvinfo : EIATTR_SPARSE_MMA_MASK
	.align		4
.L_90:
        /*0038*/ 	.byte	0x03, 0x50
        /*003a*/ 	.short	0x0000


	//----- nvinfo : EIATTR_MAXREG_COUNT
	.align		4
        /*003c*/ 	.byte	0x03, 0x1b
        /*003e*/ 	.short	0x00ff


	//----- nvinfo : EIATTR_NUM_BARRIERS
	.align		4
        /*0040*/ 	.byte	0x02, 0x4c
        /*0042*/ 	.byte	0x01
	.zero		1


	//----- nvinfo : EIATTR_MERCURY_ISA_VERSION
	.align		4
        /*0044*/ 	.byte	0x03, 0x5f
        /*0046*/ 	.short	0x0101


	//----- nvinfo : EIATTR_VRC_CTA_INIT_COUNT
	.align		4
        /*0048*/ 	.byte	0x02, 0x4a
	.zero		1
	.zero		1


	//----- nvinfo : EIATTR_EXIT_INSTR_OFFSETS
	.align		4
        /*004c*/ 	.byte	0x04, 0x1c
        /*004e*/ 	.short	(.L_92 - .L_91)


	//   ....[0]....
.L_91:
        /*0050*/ 	.word	0x00000220


	//   ....[1]....
        /*0054*/ 	.word	0x000002a0


	//----- nvinfo : EIATTR_CBANK_PARAM_SIZE
	.align		4
.L_92:
        /*0058*/ 	.byte	0x03, 0x19
        /*005a*/ 	.short	0x0014


	//----- nvinfo : EIATTR_PARAM_CBANK
	.align		4
        /*005c*/ 	.byte	0x04, 0x0a
        /*005e*/ 	.short	(.L_94 - .L_93)
	.align		4
.L_93:
        /*0060*/ 	.word	index@(.nv.constant0._Z7reduce0PiS_i)
        /*0064*/ 	.short	0x0380
        /*0066*/ 	.short	0x0014


	//----- nvinfo : EIATTR_SW_WAR
	.align		4
.L_94:
        /*0068*/ 	.byte	0x04, 0x36
        /*006a*/ 	.short	(.L_96 - .L_95)
.L_95:
        /*006c*/ 	.word	0x00000008
.L_96:


//--------------------- .nv.callgraph             --------------------------
	.section	.nv.callgraph,"",@"SHT_CUDA_CALLGRAPH"
	.align	4
	.sectionentsize	8
	.align		4
        /*0000*/ 	.word	0x00000000
	.align		4
        /*0004*/ 	.word	0xffffffff
	.align		4
        /*0008*/ 	.word	0x00000000
	.align		4
        /*000c*/ 	.word	0xfffffffe
	.align		4
        /*0010*/ 	.word	0x00000000
	.align		4
        /*0014*/ 	.word	0xfffffffd
	.align		4
        /*0018*/ 	.word	0x00000000
	.align		4
        /*001c*/ 	.word	0xfffffffc


//--------------------- .nv.constant4             --------------------------
	.section	.nv.constant4,"a",@progbits
	.align	8
	.align		8
.nv.constant4:
        /*0000*/ 	.dword	_ZN34_INTERNAL_0f7f3633_4_k_cu_932465c34cuda3std3__45__cpo5beginE
	.align		8
        /*0008*/ 	.dword	_ZN34_INTERNAL_0f7f3633_4_k_cu_932465c34cuda3std3__45__cpo3endE
	.align		8
        /*0010*/ 	.dword	_ZN34_INTERNAL_0f7f3633_4_k_cu_932465c34cuda3std3__45__cpo6cbeginE
	.align		8
        /*0018*/ 	.dword	_ZN34_INTERNAL_0f7f3633_4_k_cu_932465c34cuda3std3__45__cpo4cendE
	.align		8
        /*0020*/ 	.dword	_ZN34_INTERNAL_0f7f3633_4_k_cu_932465c34cuda3std3__45__cpo6rbeginE
	.align		8
        /*0028*/ 	.dword	_ZN34_INTERNAL_0f7f3633_4_k_cu_932465c34cuda3std3__45__cpo4rendE
	.align		8
        /*0030*/ 	.dword	_ZN34_INTERNAL_0f7f3633_4_k_cu_932465c34cuda3std3__45__cpo7crbeginE
	.align		8
        /*0038*/ 	.dword	_ZN34_INTERNAL_0f7f3633_4_k_cu_932465c34cuda3std3__45__cpo5crendE
	.align		8
        /*0040*/ 	.dword	_ZN34_INTERNAL_0f7f3633_4_k_cu_932465c34cuda3std3__436_GLOBAL__N__0f7f3633_4_k_cu_932465c36ignoreE
	.align		8
        /*0048*/ 	.dword	_ZN34_INTERNAL_0f7f3633_4_k_cu_932465c34cuda3std3__419piecewise_constructE
	.align		8
        /*0050*/ 	.dword	_ZN34_INTERNAL_0f7f3633_4_k_cu_932465c34cuda3std3__48in_placeE
	.align		8
        /*0058*/ 	.dword	_ZN34_INTERNAL_0f7f3633_4_k_cu_932465c34cuda3std3__420unreachable_sentinelE
	.align		8
        /*0060*/ 	.dword	_ZN34_INTERNAL_0f7f3633_4_k_cu_932465c34cuda3std3__47nulloptE
	.align		8
        /*0068*/ 	.dword	_ZN34_INTERNAL_0f7f3633_4_k_cu_932465c34cuda3std3__48unexpectE
	.align		8
        /*0070*/ 	.dword	_ZN34_INTERNAL_0f7f3633_4_k_cu_932465c34cuda3std6ranges3__45__cpo4swapE
	.align		8
        /*0078*/ 	.dword	_ZN34_INTERNAL_0f7f3633_4_k_cu_932465c34cuda3std6ranges3__45__cpo9iter_moveE
	.align		8
        /*0080*/ 	.dword	_ZN34_INTERNAL_0f7f3633_4_k_cu_932465c34cuda3std6ranges3__45__cpo5beginE
	.align		8
        /*0088*/ 	.dword	_ZN34_INTERNAL_0f7f3633_4_k_cu_932465c34cuda3std6ranges3__45__cpo3endE
	.align		8
        /*0090*/ 	.dword	_ZN34_INTERNAL_0f7f3633_4_k_cu_932465c34cuda3std6ranges3__45__cpo6cbeginE
	.align		8
        /*0098*/ 	.dword	_ZN34_INTERNAL_0f7f3633_4_k_cu_932465c34cuda3std6ranges3__45__cpo4cendE
	.align		8
        /*00a0*/ 	.dword	_ZN34_INTERNAL_0f7f3633_4_k_cu_932465c34cuda3std6ranges3__45__cpo7advanceE
	.align		8
        /*00a8*/ 	.dword	_ZN34_INTERNAL_0f7f3633_4_k_cu_932465c34cuda3std6ranges3__45__cpo9iter_swapE
	.align		8
        /*00b0*/ 	.dword	_ZN34_INTERNAL_0f7f3633_4_k_cu_932465c34cuda3std6ranges3__45__cpo4nextE
	.align		8
        /*00b8*/ 	.dword	_ZN34_INTERNAL_0f7f3633_4_k_cu_932465c34cuda3std6ranges3__45__cpo4prevE
	.align		8
        /*00c0*/ 	.dword	_ZN34_INTERNAL_0f7f3633_4_k_cu_932465c34cuda3std6ranges3__45__cpo4dataE
	.align		8
        /*00c8*/ 	.dword	_ZN34_INTERNAL_0f7f3633_4_k_cu_932465c34cuda3std6ranges3__45__cpo5cdataE
	.align		8
        /*00d0*/ 	.dword	_ZN34_INTERNAL_0f7f3633_4_k_cu_932465c34cuda3std6ranges3__45__cpo4sizeE
	.align		8
        /*00d8*/ 	.dword	_ZN34_INTERNAL_0f7f3633_4_k_cu_932465c34cuda3std6ranges3__45__cpo5ssizeE
	.align		8
        /*00e0*/ 	.dword	_ZN34_INTERNAL_0f7f3633_4_k_cu_932465c34cuda3std6ranges3__45__cpo8distanceE
	.align		8
        /*00e8*/ 	.dword	_ZN34_INTERNAL_0f7f3633_4_k_cu_932465c36thrust24THRUST_300001_SM_1000_NS8cuda_cub3parE
	.align		8
        /*00f0*/ 	.dword	_ZN34_INTERNAL_0f7f3633_4_k_cu_932465c36thrust24THRUST_300001_SM_1000_NS8cuda_cub10par_nosyncE
	.align		8
        /*00f8*/ 	.dword	_ZN34_INTERNAL_0f7f3633_4_k_cu_932465c36thrust24THRUST_300001_SM_1000_NS6system6detail10sequential3seqE
	.align		8
        /*0100*/ 	.dword	_ZN34_INTERNAL_0f7f3633_4_k_cu_932465c36thrust24THRUST_300001_SM_1000_NS6system3cpp3parE
	.align		8
        /*0108*/ 	.dword	_ZN34_INTERNAL_0f7f3633_4_k_cu_932465c36thrust24THRUST_300001_SM_1000_NS12placeholders2_1E
	.align		8
        /*0110*/ 	.dword	_ZN34_INTERNAL_0f7f3633_4_k_cu_932465c36thrust24THRUST_300001_SM_1000_NS12placeholders2_2E
	.align		8
        /*0118*/ 	.dword	_ZN34_INTERNAL_0f7f3633_4_k_cu_932465c36thrust24THRUST_300001_SM_1000_NS12placeholders2_3E
	.align		8
        /*0120*/ 	.dword	_ZN34_INTERNAL_0f7f3633_4_k_cu_932465c36thrust24THRUST_300001_SM_1000_NS12placeholders2_4E
	.align		8
        /*0128*/ 	.dword	_ZN34_INTERNAL_0f7f3633_4_k_cu_932465c36thrust24THRUST_300001_SM_1000_NS12placeholders2_5E
	.align		8
        /*0130*/ 	.dword	_ZN34_INTERNAL_0f7f3633_4_k_cu_932465c36thrust24THRUST_300001_SM_1000_NS12placeholders2_6E
	.align		8
        /*0138*/ 	.dword	_ZN34_INTERNAL_0f7f3633_4_k_cu_932465c36thrust24THRUST_300001_SM_1000_NS12placeholders2_7E
	.align		8
        /*0140*/ 	.dword	_ZN34_INTERNAL_0f7f3633_4_k_cu_932465c36thrust24THRUST_300001_SM_1000_NS12placeholders2_8E
	.align		8
        /*0148*/ 	.dword	_ZN34_INTERNAL_0f7f3633_4_k_cu_932465c36thrust24THRUST_300001_SM_1000_NS12placeholders2_9E
	.align		8
        /*0150*/ 	.dword	_ZN34_INTERNAL_0f7f3633_4_k_cu_932465c36thrust24THRUST_300001_SM_1000_NS12placeholders3_10E
	.align		8
        /*0158*/ 	.dword	_ZN34_INTERNAL_0f7f3633_4_k_cu_932465c36thrust24THRUST_300001_SM_1000_NS3seqE
	.align		8
        /*0160*/ 	.dword	_ZN34_INTERNAL_0f7f3633_4_k_cu_932465c36thrust24THRUST_300001_SM_1000_NS6deviceE


//--------------------- .text._ZN3cub18CUB_300001_SM_10006detail8for_each13static_kernelINS2_12policy_hub_t12policy_500_tEmN6thrust24THRUST_300001_SM_1000_NS8cuda_cub20__uninitialized_fill7functorINS7_10device_ptrIiEEiEEEEvT0_T1_ --------------------------
	.section	.text._ZN3cub18CUB_300001_SM_10006detail8for_each13static_kernelINS2_12policy_hub_t12policy_500_tEmN6thrust24THRUST_300001_SM_1000_NS8cuda_cub20__uninitialized_fill7functorINS7_10device_ptrIiEEiEEEEvT0_T1_,"ax",@progbits
	.align	128
        .global         _ZN3cub18CUB_300001_SM_10006detail8for_each13static_kernelINS2_12policy_hub_t12policy_500_tEmN6thrust24THRUST_300001_SM_1000_NS8cuda_cub20__uninitialized_fill7functorINS7_10device_ptrIiEEiEEEEvT0_T1_
        .type           _ZN3cub18CUB_300001_SM_10006detail8for_each13static_kernelINS2_12policy_hub_t12policy_500_tEmN6thrust24THRUST_300001_SM_1000_NS8cuda_cub20__uninitialized_fill7functorINS7_10device_ptrIiEEiEEEEvT0_T1_,@function
        .size           _ZN3cub18CUB_300001_SM_10006detail8for_each13static_kernelINS2_12policy_hub_t12policy_500_tEmN6thrust24THRUST_300001_SM_1000_NS8cuda_cub20__uninitialized_fill7functorINS7_10device_ptrIiEEiEEEEvT0_T1_,(.L_x_6 - _ZN3cub18CUB_300001_SM_10006detail8for_each13static_kernelINS2_12policy_hub_t12policy_500_tEmN6thrust24THRUST_300001_SM_1000_NS8cuda_cub20__uninitialized_fill7functorINS7_10device_ptrIiEEiEEEEvT0_T1_)
        .other          _ZN3cub18CUB_300001_SM_10006detail8for_each13static_kernelINS2_12policy_hub_t12policy_500_tEmN6thrust24THRUST_300001_SM_1000_NS8cuda_cub20__uninitialized_fill7functorINS7_10device_ptrIiEEiEEEEvT0_T1_,@"STO_CUDA_ENTRY STV_DEFAULT"
_ZN3cub18CUB_300001_SM_10006detail8for_each13static_kernelINS2_12policy_hub_t12policy_500_tEmN6thrust24THRUST_300001_SM_1000_NS8cuda_cub20__uninitialized_fill7functorINS7_10device_ptrIiEEiEEEEvT0_T1_:
.text._ZN3cub18CUB_300001_SM_10006detail8for_each13static_kernelINS2_12policy_hub_t12policy_500_tEmN6thrust24THRUST_300001_SM_1000_NS8cuda_cub20__uninitialized_fill7functorINS7_10device_ptrIiEEiEEEEvT0_T1_:
[----:B------:R-:W-:Y:S08]  /*0000*/  LDC R1, c[0x0][0x37c] ;  /* 0x0000df00ff017b82 */ /* 0x000ff00000000800 */
[----:B------:R-:W0:Y:S01]  /*0010*/  S2UR UR4, SR_CTAID.X ;  /* 0x00000000000479c3 */ /* 0x000e220000002500 */
[----:B------:R-:W1:Y:S01]  /*0020*/  LDCU.64 UR6, c[0x0][0x380] ;  /* 0x00007000ff0677ac */ /* 0x000e620008000a00 */
[----:B------:R-:W2:Y:S01]  /*0030*/  LDCU.64 UR8, c[0x0][0x358] ;  /* 0x00006b00ff0877ac */ /* 0x000ea20008000a00 */
[----:B0-----:R-:W-:-:S04]  /*0040*/  UIMAD.WIDE.U32 UR4, UR4, 0x200, URZ ;  /* 0x00000200040478a5 */ /* 0x001fc8000f8e00ff */
[----:B-1----:R-:W-:-:S04]  /*0050*/  UIADD3 UR6, UP0, UPT, -UR4, UR6, URZ ;  /* 0x0000000604067290 */ /* 0x002fc8000ff1e1ff */
[----:B------:R-:W-:Y:S02]  /*0060*/  UIADD3.X UR7, UPT, UPT, ~UR5, UR7, URZ, UP0, !UPT ;  /* 0x0000000705077290 */ /* 0x000fe400087fe5ff */
[----:B------:R-:W-:-:S04]  /*0070*/  UISETP.GE.U32.AND UP0, UPT, UR6, 0x200, UPT ;  /* 0x000002000600788c */ /* 0x000fc8000bf06070 */
[----:B------:R-:W-:-:S09]  /*0080*/  UISETP.GE.U32.AND.EX UP0, UPT, UR7, URZ, UPT, UP0 ;  /* 0x000000ff0700728c */ /* 0x000fd2000bf06100 */
[----:B--2---:R-:W-:Y:S05]  /*0090*/  BRA.U !UP0, `(.L_x_0) ;  /* 0x0000000108287547 */ /* 0x004fea000b800000 */
[----:B------:R-:W0:Y:S01]  /*00a0*/  S2R R0, SR_TID.X ;  /* 0x0000000000007919 */ /* 0x000e220000002100 */
[----:B------:R-:W1:Y:S01]  /*00b0*/  LDCU.64 UR6, c[0x0][0x388] ;  /* 0x00007100ff0677ac */ /* 0x000e620008000a00 */
[----:B------:R-:W2:Y:S01]  /*00c0*/  LDC R5, c[0x0][0x390] ;  /* 0x0000e400ff057b82 */ /* 0x000ea20000000800 */
[----:B0-----:R-:W-:-:S05]  /*00d0*/  IADD3 R0, P0, PT, R0, UR4, RZ ;  /* 0x0000000400007c10 */ /* 0x001fca000ff1e0ff */
[----:B------:R-:W-:Y:S01]  /*00e0*/  IMAD.X R3, RZ, RZ, UR5, P0 ;  /* 0x00000005ff037e24 */ /* 0x000fe200080e06ff */
[----:B-1----:R-:W-:-:S04]  /*00f0*/  LEA R2, P0, R0, UR6, 0x2 ;  /* 0x0000000600027c11 */ /* 0x002fc8000f8010ff */
[----:B------:R-:W-:-:S05]  /*0100*/  LEA.HI.X R3, R0, UR7, R3, 0x2, P0 ;  /* 0x0000000700037c11 */ /* 0x000fca00080f1403 */
[----:B--2---:R-:W-:Y:S04]  /*0110*/  STG.E desc[UR8][R2.64], R5 ;  /* 0x0000000502007986 */ /* 0x004fe8000c101908 */
[----:B------:R-:W-:Y:S01]  /*0120*/  STG.E desc[UR8][R2.64+0x400], R5 ;  /* 0x0004000502007986 */ /* 0x000fe2000c101908 */
[----:B------:R-:W-:Y:S05]  /*0130*/  EXIT ;  /* 0x000000000000794d */ /* 0x000fea0003800000 */
.L_x_0:
[----:B------:R-:W0:Y:S01]  /*0140*/  S2R R0, SR_TID.X ;  /* 0x0000000000007919 */ /* 0x000e220000002100 */
[----:B------:R-:W-:Y:S01]  /*0150*/  IMAD.U32 R2, RZ, RZ, UR7 ;  /* 0x00000007ff027e24 */ /* 0x000fe2000f8e00ff */
[----:B------:R-:W1:Y:S01]  /*0160*/  LDCU.64 UR10, c[0x0][0x388] ;  /* 0x00007100ff0a77ac */ /* 0x000e620008000a00 */
[----:B------:R-:W-:Y:S01]  /*0170*/  IMAD.U32 R4, RZ, RZ, UR7 ;  /* 0x00000007ff047e24 */ /* 0x000fe2000f8e00ff */
[----:B0-----:R-:W-:-:S04]  /*0180*/  ISETP.LT.U32.AND P0, PT, R0, UR6, PT ;  /* 0x0000000600007c0c */ /* 0x001fc8000bf01070 */
[----:B------:R-:W-:Y:S01]  /*0190*/  ISETP.GT.U32.AND.EX P0, PT, R2, RZ, PT, P0 ;  /* 0x000000ff0200720c */ /* 0x000fe20003f04100 */
[C---:B------:R-:W-:Y:S01]  /*01a0*/  VIADD R2, R0.reuse, 0x100 ;  /* 0x0000010000027836 */ /* 0x040fe20000000000 */
[----:B------:R-:W-:-:S04]  /*01b0*/  IADD3 R0, P2, PT, R0, UR4, RZ ;  /* 0x0000000400007c10 */ /* 0x000fc8000ff5e0ff */
[----:B------:R-:W-:Y:S01]  /*01c0*/  ISETP.LT.U32.AND P1, PT, R2, UR6, PT ;  /* 0x0000000602007c0c */ /* 0x000fe2000bf21070 */
[----:B------:R-:W-:Y:S01]  /*01d0*/  IMAD.X R3, RZ, RZ, UR5, P2 ;  /* 0x00000005ff037e24 */ /* 0x000fe200090e06ff */
[----:B-1----:R-:W-:Y:S02]  /*01e0*/  LEA R2, P2, R0, UR10, 0x2 ;  /* 0x0000000a00027c11 */ /* 0x002fe4000f8410ff */
[----:B------:R-:W-:Y:S02]  /*01f0*/  ISETP.GT.U32.AND.EX P1, PT, R4, RZ, PT, P1 ;  /* 0x000000ff0400720c */ /* 0x000fe40003f24110 */
[----:B------:R-:W-:Y:S01]  /*0200*/  LEA.HI.X R3, R0, UR11, R3, 0x2, P2 ;  /* 0x0000000b00037c11 */ /* 0x000fe200090f1403 */
[----:B------:R-:W0:Y:S04]  /*0210*/  @P0 LDC R5, c[0x0][0x390] ;  /* 0x0000e400ff050b82 */ /* 0x000e280000000800 */
[----:B0-----:R0:W-:Y:S06]  /*0220*/  @P0 STG.E desc[UR8][R2.64], R5 ;  /* 0x0000000502000986 */ /* 0x0011ec000c101908 */
[----:B------:R-:W-:Y:S05]  /*0230*/  @!P1 EXIT ;  /* 0x000000000000994d */ /* 0x000fea0003800000 */
[----:B0-----:R-:W0:Y:S02]  /*0240*/  LDC R5, c[0x0][0x390] ;  /* 0x0000e400ff057b82 */ /* 0x001e240000000800 */
[----:B0-----:R-:W-:Y:S01]  /*0250*/  STG.E desc[UR8][R2.64+0x400], R5 ;  /* 0x0004000502007986 */ /* 0x001fe2000c101908 */
[----:B------:R-:W-:Y:S05]  /*0260*/  EXIT ;  /* 0x000000000000794d */ /* 0x000fea0003800000 */
.L_x_1:
[----:B------:R-:W-:-:S00]  /*0270*/  BRA `(.L_x_1) ;  /* 0xfffffffc00fc7947 */ /* 0x000fc0000383ffff */
[----:B------:R-:W-:-:S00]  /*0280*/  NOP ;  /* 0x0000000000007918 */ /* 0x000fc00000000000 */
[----:B------:R-:W-:-:S00]  /*0290*/  NOP ;  /* 0x0000000000007918 */ /* 0x000fc00000000000 */
[----:B------:R-:W-:-:S00]  /*02a0*/  NOP ;  /* 0x0000000000007918 */ /* 0x000fc00000000000 */
[----:B------:R-:W-:-:S00]  /*02b0*/  NOP ;  /* 0x0000000000007918 */ /* 0x000fc00000000000 */
[----:B------:R-:W-:-:S00]  /*02c0*/  NOP ;  /* 0x0000000000007918 */ /* 0x000fc00000000000 */
[----:B------:R-:W-:-:S00]  /*02d0*/  NOP ;  /* 0x0000000000007918 */ /* 0x000fc00000000000 */
[----:B------:R-:W-:-:S00]  /*02e0*/  NOP ;  /* 0x0000000000007918 */ /* 0x000fc00000000000 */
[----:B------:R-:W-:-:S00]  /*02f0*/  NOP ;  /* 0x0000000000007918 */ /* 0x000fc00000000000 */
.L_x_6:


//--------------------- .text._ZN3cub18CUB_300001_SM_10006detail11EmptyKernelIvEEvv --------------------------
	.section	.text._ZN3cub18CUB_300001_SM_10006detail11EmptyKernelIvEEvv,"ax",@progbits
	.align	128
        .global         _ZN3cub18CUB_300001_SM_10006detail11EmptyKernelIvEEvv
        .type           _ZN3cub18CUB_300001_SM_10006detail11EmptyKernelIvEEvv,@function
        .size           _ZN3cub18CUB_300001_SM_10006detail11EmptyKernelIvEEvv,(.L_x_7 - _ZN3cub18CUB_300001_SM_10006detail11EmptyKernelIvEEvv)
        .other          _ZN3cub18CUB_300001_SM_10006detail11EmptyKernelIvEEvv,@"STO_CUDA_ENTRY STV_DEFAULT"
_ZN3cub18CUB_300001_SM_10006detail11EmptyKernelIvEEvv:
.text._ZN3cub18CUB_300001_SM_10006detail11EmptyKernelIvEEvv:
[----:B------:R-:W-:Y:S01]  /*0000*/  LDC R1, c[0x0][0x37c] ;  /* 0x0000df00ff017b82 */ /* 0x000fe20000000800 */
[----:B------:R-:W-:Y:S05]  /*0010*/  EXIT ;  /* 0x000000000000794d */ /* 0x000fea0003800000 */
.L_x_2:
        /* <DEDUP_REMOVED lines=14> */
.L_x_7:


//--------------------- .text._Z7reduce0PiS_i     --------------------------
	.section	.text._Z7reduce0PiS_i,"ax",@progbits
	.align	128
        .global         _Z7reduce0PiS_i
        .type           _Z7reduce0PiS_i,@function
        .size           _Z7reduce0PiS_i,(.L_x_8 - _Z7reduce0PiS_i)
        .other          _Z7reduce0PiS_i,@"STO_CUDA_ENTRY STV_DEFAULT"
_Z7reduce0PiS_i:
.text._Z7reduce0PiS_i:
[----:B------:R-:W-:Y:S01]  /*0000*/  LDC R1, c[0x0][0x37c] ;  /* 0x0000df00ff017b82 */ /* 0x000fe20000000800 */
[----:B------:R-:W0:Y:S01]  /*0010*/  S2R R7, SR_TID.X ;  /* 0x0000000000077919 */ /* 0x000e220000002100 */
[----:B------:R-:W0:Y:S01]  /*0020*/  LDCU UR8, c[0x0][0x360] ;  /* 0x00006c00ff0877ac */ /* 0x000e220008000800 */
[----:B------:R-:W-:Y:S01]  /*0030*/  IMAD.MOV.U32 R9, RZ, RZ, RZ ;  /* 0x000000ffff097224 */ /* 0x000fe200078e00ff */
[----:B------:R-:W0:Y:S01]  /*0040*/  S2R R4, SR_CTAID.X ;  /* 0x0000000000047919 */ /* 0x000e220000002500 */
[----:B------:R-:W1:Y:S01]  /*0050*/  LDCU UR4, c[0x0][0x390] ;  /* 0x00007200ff0477ac */ /* 0x000e620008000800 */
[----:B------:R-:W2:Y:S01]  /*0060*/  LDCU.64 UR6, c[0x0][0x358] ;  /* 0x00006b00ff0677ac */ /* 0x000ea20008000a00 */
[----:B0-----:R-:W-:-:S05]  /*0070*/  IMAD R5, R4, UR8, R7 ;  /* 0x0000000804057c24 */ /* 0x001fca000f8e0207 */
[----:B-1----:R-:W-:-:S13]  /*0080*/  ISETP.GE.U32.AND P0, PT, R5, UR4, PT ;  /* 0x0000000405007c0c */ /* 0x002fda000bf06070 */
[----:B------:R-:W0:Y:S02]  /*0090*/  @!P0 LDC.64 R2, c[0x0][0x380] ;  /* 0x0000e000ff028b82 */ /* 0x000e240000000a00 */
[----:B0-----:R-:W-:-:S05]  /*00a0*/  @!P0 IMAD.WIDE.U32 R2, R5, 0x4, R2 ;  /* 0x0000000405028825 */ /* 0x001fca00078e0002 */
[----:B--2---:R-:W2:Y:S01]  /*00b0*/  @!P0 LDG.E R9, desc[UR6][R2.64] ;  /* 0x0000000602098981 */ /* 0x004ea2000c1e1900 */
[----:B------:R-:W0:Y:S01]  /*00c0*/  S2UR UR5, SR_CgaCtaId ;  /* 0x00000000000579c3 */ /* 0x000e220000008800 */
[----:B------:R-:W-:Y:S01]  /*00d0*/  UMOV UR4, 0x400 ;  /* 0x0000040000047882 */ /* 0x000fe20000000000 */
[----:B------:R-:W-:Y:S01]  /*00e0*/  UISETP.GE.U32.AND UP0, UPT, UR8, 0x2, UPT ;  /* 0x000000020800788c */ /* 0x000fe2000bf06070 */
[----:B------:R-:W-:Y:S01]  /*00f0*/  ISETP.NE.AND P0, PT, R7, RZ, PT ;  /* 0x000000ff0700720c */ /* 0x000fe20003f05270 */
[----:B0-----:R-:W-:-:S06]  /*0100*/  ULEA UR4, UR5, UR4, 0x18 ;  /* 0x0000000405047291 */ /* 0x001fcc000f8ec0ff */
[----:B------:R-:W-:-:S05]  /*0110*/  LEA R0, R7, UR4, 0x2 ;  /* 0x0000000407007c11 */ /* 0x000fca000f8e10ff */
[----:B--2---:R0:W-:Y:S01]  /*0120*/  STS [R0], R9 ;  /* 0x0000000900007388 */ /* 0x0041e20000000800 */
[----:B------:R-:W-:Y:S06]  /*0130*/  BAR.SYNC.DEFER_BLOCKING 0x0 ;  /* 0x0000000000007b1d */ /* 0x000fec0000010000 */
[----:B------:R-:W-:Y:S05]  /*0140*/  BRA.U !UP0, `(.L_x_3) ;  /* 0x0000000108347547 */ /* 0x000fea000b800000 */
[----:B------:R-:W-:-:S07]  /*0150*/  HFMA2 R3, -RZ, RZ, 0, 5.9604644775390625e-08 ;  /* 0x00000001ff037431 */ /* 0x000fce00000001ff */
.L_x_4:
[----:B------:R-:W-:-:S05]  /*0160*/  IMAD.SHL.U32 R6, R3, 0x2, RZ ;  /* 0x0000000203067824 */ /* 0x000fca00078e00ff */
[----:B------:R-:W-:-:S04]  /*0170*/  IADD3 R2, PT, PT, R6, -0x1, RZ ;  /* 0xffffffff06027810 */ /* 0x000fc80007ffe0ff */
[----:B------:R-:W-:-:S13]  /*0180*/  LOP3.LUT P1, RZ, R2, R7, RZ, 0xc0, !PT ;  /* 0x0000000702ff7212 */ /* 0x000fda000782c0ff */
[----:B------:R-:W-:Y:S02]  /*0190*/  @!P1 IMAD R2, R3, 0x4, R0 ;  /* 0x0000000403029824 */ /* 0x000fe400078e0200 */
[----:B------:R-:W-:Y:S04]  /*01a0*/  @!P1 LDS R3, [R0] ;  /* 0x0000000000039984 */ /* 0x000fe80000000800 */
[----:B------:R-:W1:Y:S02]  /*01b0*/  @!P1 LDS R2, [R2] ;  /* 0x0000000002029984 */ /* 0x000e640000000800 */
[----:B-1----:R-:W-:Y:S01]  /*01c0*/  @!P1 IADD3 R5, PT, PT, R2, R3, RZ ;  /* 0x0000000302059210 */ /* 0x002fe20007ffe0ff */
[----:B------:R-:W-:-:S04]  /*01d0*/  IMAD.MOV.U32 R3, RZ, RZ, R6 ;  /* 0x000000ffff037224 */ /* 0x000fc800078e0006 */
[----:B------:R1:W-:Y:S01]  /*01e0*/  @!P1 STS [R0], R5 ;  /* 0x0000000500009388 */ /* 0x0003e20000000800 */
[----:B------:R-:W-:Y:S01]  /*01f0*/  BAR.SYNC.DEFER_BLOCKING 0x0 ;  /* 0x0000000000007b1d */ /* 0x000fe20000010000 */
[----:B------:R-:W-:-:S13]  /*0200*/  ISETP.GE.U32.AND P1, PT, R6, UR8, PT ;  /* 0x0000000806007c0c */ /* 0x000fda000bf26070 */
[----:B-1----:R-:W-:Y:S05]  /*0210*/  @!P1 BRA `(.L_x_4) ;  /* 0xfffffffc00d09947 */ /* 0x002fea000383ffff */
.L_x_3:
[----:B------:R-:W-:Y:S05]  /*0220*/  @P0 EXIT ;  /* 0x000000000000094d */ /* 0x000fea0003800000 */
[----:B------:R-:W1:Y:S01]  /*0230*/  S2UR UR5, SR_CgaCtaId ;  /* 0x00000000000579c3 */ /* 0x000e620000008800 */
[----:B------:R-:W-:-:S07]  /*0240*/  UMOV UR4, 0x400 ;  /* 0x0000040000047882 */ /* 0x000fce0000000000 */
[----:B------:R-:W2:Y:S01]  /*0250*/  LDC.64 R2, c[0x0][0x388] ;  /* 0x0000e200ff027b82 */ /* 0x000ea20000000a00 */
[----:B-1----:R-:W-:Y:S01]  /*0260*/  ULEA UR4, UR5, UR4, 0x18 ;  /* 0x0000000405047291 */ /* 0x002fe2000f8ec0ff */
[----:B--2---:R-:W-:-:S08]  /*0270*/  IMAD.WIDE.U32 R2, R4, 0x4, R2 ;  /* 0x0000000404027825 */ /* 0x004fd000078e0002 */
[----:B------:R-:W1:Y:S04]  /*0280*/  LDS R5, [UR4] ;  /* 0x00000004ff057984 */ /* 0x000e680008000800 */
[----:B-1----:R-:W-:Y:S01]  /*0290*/  STG.E desc[UR6][R2.64], R5 ;  /* 0x0000000502007986 */ /* 0x002fe2000c101906 */
[----:B------:R-:W-:Y:S05]  /*02a0*/  EXIT ;  /* 0x000000000000794d */ /* 0x000fea0003800000 */
.L_x_5:
        /* <DEDUP_REMOVED lines=13> */
.L_x_8:


//--------------------- .nv.shared._ZN3cub18CUB_300001_SM_10006detail8for_each13static_kernelINS2_12policy_hub_t12policy_500_tEmN6thrust24THRUST_300001_SM_1000_NS8cuda_cub20__uninitialized_fill7functorINS7_10device_ptrIiEEiEEEEvT0_T1_ --------------------------
	.section	.nv.shared._ZN3cub18CUB_300001_SM_10006detail8for_each13static_kernelINS2_12policy_hub_t12policy_500_tEmN6thrust24THRUST_300001_SM_1000_NS8cuda_cub20__uninitialized_fill7functorINS7_10device_ptrIiEEiEEEEvT0_T1_,"aw",@nobits
	.sectionflags	@""
	.align	16
	.zero		1024


//--------------------- .nv.shared.reserved.0     --------------------------
	.section	.nv.shared.reserved.0,"aw",@nobits
	.weak		__nv_reservedSMEM_offset_0_alias
	.size		__nv_reservedSMEM_offset_0_alias, 0, 64
	.other		__nv_reservedSMEM_offset_0_alias,@"STO_CUDA_RESERVED_SHARED STV_DEFAULT"
__nv_reservedSMEM_offset_0_alias:
	.zero		0
	.zero		64


//--------------------- .nv.global                --------------------------
	.section	.nv.global,"aw",@nobits
.nv.global:
	.type		_ZN34_INTERNAL_0f7f3633_4_k_cu_932465c36thrust24THRUST_300001_SM_1000_NS12placeholders2_8E,@object
	.size		_ZN34_INTERNAL_0f7f3633_4_k_cu_932465c36thrust24THRUST_300001_SM_1000_NS12placeholders2_8E,(_ZN34_INTERNAL_0f7f3633_4_k_cu_932465c34cuda3std3__436_GLOBAL__N__0f7f3633_4_k_cu_932465c36ignoreE - _ZN34_INTERNAL_0f7f3633_4_k_cu_932465c36thrust24THRUST_300001_SM_1000_NS12placeholders2_8E)
_ZN34_INTERNAL_0f7f3633_4_k_cu_932465c36thrust24THRUST_300001_SM_1000_NS12placeholders2_8E:
	.zero		1
	.type		_ZN34_INTERNAL_0f7f3633_4_k_cu_932465c34cuda3std3__436_GLOBAL__N__0f7f3633_4_k_cu_932465c36ignoreE,@object
	.size		_ZN34_INTERNAL_0f7f3633_4_k_cu_932465c34cuda3std3__436_GLOBAL__N__0f7f3633_4_k_cu_932465c36ignoreE,(_ZN34_INTERNAL_0f7f3633_4_k_cu_932465c34cuda3std6ranges3__45__cpo4dataE - _ZN34_INTERNAL_0f7f3633_4_k_cu_932465c34cuda3std3__436_GLOBAL__N__0f7f3633_4_k_cu_932465c36ignoreE)
_ZN34_INTERNAL_0f7f3633_4_k_cu_932465c34cuda3std3__436_GLOBAL__N__0f7f3633_4_k_cu_932465c36ignoreE:
	.zero		1
	.type		_ZN34_INTERNAL_0f7f3633_4_k_cu_932465c34cuda3std6ranges3__45__cpo4dataE,@object
	.size		_ZN34_INTERNAL_0f7f3633_4_k_cu_932465c34cuda3std6ranges3__45__cpo4dataE,(_ZN34_INTERNAL_0f7f3633_4_k_cu_932465c36thrust24THRUST_300001_SM_1000_NS6system3cpp3parE - _ZN34_INTERNAL_0f7f3633_4_k_cu_932465c34cuda3std6ranges3__45__cpo4dataE)
_ZN34_INTERNAL_0f7f3633_4_k_cu_932465c34cuda3std6ranges3__45__cpo4dataE:
	.zero		1
	.type		_ZN34_INTERNAL_0f7f3633_4_k_cu_932465c36thrust24THRUST_300001_SM_1000_NS6system3cpp3parE,@object
	.size		_ZN34_INTERNAL_0f7f3633_4_k_cu_932465c36thrust24THRUST_300001_SM_1000_NS6system3cpp3parE,(_ZN34_INTERNAL_0f7f3633_4_k_cu_932465c34cuda3std3__45__cpo5beginE - _ZN34_INTERNAL_0f7f3633_4_k_cu_932465c36thrust24THRUST_300001_SM_1000_NS6system3cpp3parE)
_ZN34_INTERNAL_0f7f3633_4_k_cu_932465c36thrust24THRUST_300001_SM_1000_NS6system3cpp3parE:
	.zero		1
	.type		_ZN34_INTERNAL_0f7f3633_4_k_cu_932465c34cuda3std3__45__cpo5beginE,@object
	.size		_ZN34_INTERNAL_0f7f3633_4_k_cu_932465c34cuda3std3__45__cpo5beginE,(_ZN34_INTERNAL_0f7f3633_4_k_cu_932465c34cuda3std6ranges3__45__cpo5beginE - _ZN34_INTERNAL_0f7f3633_4_k_cu_932465c34cuda3std3__45__cpo5beginE)
_ZN34_INTERNAL_0f7f3633_4_k_cu_932465c34cuda3std3__45__cpo5beginE:
	.zero		1
	.type		_ZN34_INTERNAL_0f7f3633_4_k_cu_932465c34cuda3std6ranges3__45__cpo5beginE,@object
	.size		_ZN34_INTERNAL_0f7f3633_4_k_cu_932465c34cuda3std6ranges3__45__cpo5beginE,(_ZN34_INTERNAL_0f7f3633_4_k_cu_932465c36thrust24THRUST_300001_SM_1000_NS6deviceE - _ZN34_INTERNAL_0f7f3633_4_k_cu_932465c34cuda3std6ranges3__45__cpo5beginE)
_ZN34_INTERNAL_0f7f3633_4_k_cu_932465c34cuda3std6ranges3__45__cpo5beginE:
	.zero		1
	.type		_ZN34_INTERNAL_0f7f3633_4_k_cu_932465c36thrust24THRUST_300001_SM_1000_NS6deviceE,@object
	.size		_ZN34_INTERNAL_0f7f3633_4_k_cu_932465c36thrust24THRUST_300001_SM_1000_NS6deviceE,(_ZN34_INTERNAL_0f7f3633_4_k_cu_932465c34cuda3std3__47nulloptE - _ZN34_INTERNAL_0f7f3633_4_k_cu_932465c36thrust24THRUST_300001_SM_1000_NS6deviceE)
_ZN34_INTERNAL_0f7f3633_4_k_cu_932465c36thrust24THRUST_300001_SM_1000_NS6deviceE:
	.zero		1
	.type		_ZN34_INTERNAL_0f7f3633_4_k_cu_932465c34cuda3std3__47nulloptE,@object
	.size		_ZN34_INTERNAL_0f7f3633_4_k_cu_932465c34cuda3std3__47nulloptE,(_ZN34_INTERNAL_0f7f3633_4_k_cu_932465c34cuda3std6ranges3__45__cpo8distanceE - _ZN34_INTERNAL_0f7f3633_4_k_cu_932465c34cuda3std3__47nulloptE)
_ZN34_INTERNAL_0f7f3633_4_k_cu_932465c34cuda3std3__47nulloptE:
	.zero		1
	.type		_ZN34_INTERNAL_0f7f3633_4_k_cu_932465c34cuda3std6ranges3__45__cpo8distanceE,@object
	.size		_ZN34_INTERNAL_0f7f3633_4_k_cu_932465c34cuda3std6ranges3__45__cpo8distanceE,(_ZN34_INTERNAL_0f7f3633_4_k_cu_932465c36thrust24THRUST_300001_SM_1000_NS12placeholders2_4E - _ZN34_INTERNAL_0f7f3633_4_k_cu_932465c34cuda3std6ranges3__45__cpo8distanceE)
_ZN34_INTERNAL_0f7f3633_4_k_cu_932465c34cuda3std6ranges3__45__cpo8distanceE:
	.zero		1
	.type		_ZN34_INTERNAL_0f7f3633_4_k_cu_932465c36thrust24THRUST_300001_SM_1000_NS12placeholders2_4E,@object
	.size		_ZN34_INTERNAL_0f7f3633_4_k_cu_932465c36thrust24THRUST_300001_SM_1000_NS12placeholders2_4E,(_ZN34_INTERNAL_0f7f3633_4_k_cu_932465c34cuda3std3__45__cpo6rbeginE - _ZN34_INTERNAL_0f7f3633_4_k_cu_932465c36thrust24THRUST_300001_SM_1000_NS12placeholders2_4E)
_ZN34_INTERNAL_0f7f3633_4_k_cu_932465c36thrust24THRUST_300001_SM_1000_NS12placeholders2_4E:
	.zero		1
	.type		_ZN34_INTERNAL_0f7f3633_4_k_cu_932465c34cuda3std3__45__cpo6rbeginE,@object
	.size		_ZN34_INTERNAL_0f7f3633_4_k_cu_932465c34cuda3std3__45__cpo6rbeginE,(_ZN34_INTERNAL_0f7f3633_4_k_cu_932465c34cuda3std6ranges3__45__cpo7advanceE - _ZN34_INTERNAL_0f7f3633_4_k_cu_932465c34cuda3std3__45__cpo6rbeginE)
_ZN34_INTERNAL_0f7f3633_4_k_cu_932465c34cuda3std3__45__cpo6rbeginE:
	.zero		1
	.type		_ZN34_INTERNAL_0f7f3633_4_k_cu_932465c34cuda3std6ranges3__45__cpo7advanceE,@object
	.size		_ZN34_INTERNAL_0f7f3633_4_k_cu_932465c34cuda3std6ranges3__45__cpo7advanceE,(_ZN34_INTERNAL_0f7f3633_4_k_cu_932465c36thrust24THRUST_300001_SM_1000_NS12placeholders3_10E - _ZN34_INTERNAL_0f7f3633_4_k_cu_932465c34cuda3std6ranges3__45__cpo7advanceE)
_ZN34_INTERNAL_0f7f3633_4_k_cu_932465c34cuda3std6ranges3__45__cpo7advanceE:
	.zero		1
	.type		_ZN34_INTERNAL_0f7f3633_4_k_cu_932465c36thrust24THRUST_300001_SM_1000_NS12placeholders3_10E,@object
	.size		_ZN34_INTERNAL_0f7f3633_4_k_cu_932465c36thrust24THRUST_300001_SM_1000_NS12placeholders3_10E,(_ZN34_INTERNAL_0f7f3633_4_k_cu_932465c34cuda3std3__48in_placeE - _ZN34_INTERNAL_0f7f3633_4_k_cu_932465c36thrust24THRUST_300001_SM_1000_NS12placeholders3_10E)
_ZN34_INTERNAL_0f7f3633_4_k_cu_932465c36thrust24THRUST_300001_SM_1000_NS12placeholders3_10E:
	.zero		1
	.type		_ZN34_INTERNAL_0f7f3633_4_k_cu_932465c34cuda3std3__48in_placeE,@object
	.size		_ZN34_INTERNAL_0f7f3633_4_k_cu_932465c34cuda3std3__48in_placeE,(_ZN34_INTERNAL_0f7f3633_4_k_cu_932465c34cuda3std6ranges3__45__cpo4sizeE - _ZN34_INTERNAL_0f7f3633_4_k_cu_932465c34cuda3std3__48in_placeE)
_ZN34_INTERNAL_0f7f3633_4_k_cu_932465c34cuda3std3__48in_placeE:
	.zero		1
	.type		_ZN34_INTERNAL_0f7f3633_4_k_cu_932465c34cuda3std6ranges3__45__cpo4sizeE,@object
	.size		_ZN34_INTERNAL_0f7f3633_4_k_cu_932465c34cuda3std6ranges3__45__cpo4sizeE,(_ZN34_INTERNAL_0f7f3633_4_k_cu_932465c36thrust24THRUST_300001_SM_1000_NS12placeholders2_2E - _ZN34_INTERNAL_0f7f3633_4_k_cu_932465c34cuda3std6ranges3__45__cpo4sizeE)
_ZN34_INTERNAL_0f7f3633_4_k_cu_932465c34cuda3std6ranges3__45__cpo4sizeE:
	.zero		1
	.type		_ZN34_INTERNAL_0f7f3633_4_k_cu_932465c36thrust24THRUST_300001_SM_1000_NS12placeholders2_2E,@object
	.size		_ZN34_INTERNAL_0f7f3633_4_k_cu_932465c36thrust24THRUST_300001_SM_1000_NS12placeholders2_2E,(_ZN34_INTERNAL_0f7f3633_4_k_cu_932465c34cuda3std3__45__cpo6cbeginE - _ZN34_INTERNAL_0f7f3633_4_k_cu_932465c36thrust24THRUST_300001_SM_1000_NS12placeholders2_2E)
_ZN34_INTERNAL_0f7f3633_4_k_cu_932465c36thrust24THRUST_300001_SM_1000_NS12placeholders2_2E:
	.zero		1
	.type		_ZN34_INTERNAL_0f7f3633_4_k_cu_932465c34cuda3std3__45__cpo6cbeginE,@object
	.size		_ZN34_INTERNAL_0f7f3633_4_k_cu_932465c34cuda3std3__45__cpo6cbeginE,(_ZN34_INTERNAL_0f7f3633_4_k_cu_932465c34cuda3std6ranges3__45__cpo6cbeginE - _ZN34_INTERNAL_0f7f3633_4_k_cu_932465c34cuda3std3__45__cpo6cbeginE)
_ZN34_INTERNAL_0f7f3633_4_k_cu_932465c34cuda3std3__45__cpo6cbeginE:
	.zero		1
	.type		_ZN34_INTERNAL_0f7f3633_4_k_cu_932465c34cuda3std6ranges3__45__cpo6cbeginE,@object
	.size		_ZN34_INTERNAL_0f7f3633_4_k_cu_932465c34cuda3std6ranges3__45__cpo6cbeginE,(_ZN34_INTERNAL_0f7f3633_4_k_cu_932465c36thrust24THRUST_300001_SM_1000_NS12placeholders2_6E - _ZN34_INTERNAL_0f7f3633_4_k_cu_932465c34cuda3std6ranges3__45__cpo6cbeginE)
_ZN34_INTERNAL_0f7f3633_4_k_cu_932465c34cuda3std6ranges3__45__cpo6cbeginE:
	.zero		1
	.type		_ZN34_INTERNAL_0f7f3633_4_k_cu_932465c36thrust24THRUST_300001_SM_1000_NS12placeholders2_6E,@object
	.size		_ZN34_INTERNAL_0f7f3633_4_k_cu_932465c36thrust24THRUST_300001_SM_1000_NS12placeholders2_6E,(_ZN34_INTERNAL_0f7f3633_4_k_cu_932465c34cuda3std3__45__cpo7crbeginE - _ZN34_INTERNAL_0f7f3633_4_k_cu_932465c36thrust24THRUST_300001_SM_1000_NS12placeholders2_6E)
_ZN34_INTERNAL_0f7f3633_4_k_cu_932465c36thrust24THRUST_300001_SM_1000_NS12placeholders2_6E:
	.zero		1
	.type		_ZN34_INTERNAL_0f7f3633_4_k_cu_932465c34cuda3std3__45__cpo7crbeginE,@object
	.size		_ZN34_INTERNAL_0f7f3633_4_k_cu_932465c34cuda3std3__45__cpo7crbeginE,(_ZN34_INTERNAL_0f7f3633_4_k_cu_932465c34cuda3std6ranges3__45__cpo4nextE - _ZN34_INTERNAL_0f7f3633_4_k_cu_932465c34cuda3std3__45__cpo7crbeginE)
_ZN34_INTERNAL_0f7f3633_4_k_cu_932465c34cuda3std3__45__cpo7crbeginE:
	.zero		1
	.type		_ZN34_INTERNAL_0f7f3633_4_k_cu_932465c34cuda3std6ranges3__45__cpo4nextE,@object
	.size		_ZN34_INTERNAL_0f7f3633_4_k_cu_932465c34cuda3std6ranges3__45__cpo4nextE,(_ZN34_INTERNAL_0f7f3633_4_k_cu_932465c34cuda3std6ranges3__45__cpo4swapE - _ZN34_INTERNAL_0f7f3633_4_k_cu_932465c34cuda3std6ranges3__45__cpo4nextE)
_ZN34_INTERNAL_0f7f3633_4_k_cu_932465c34cuda3std6ranges3__45__cpo4nextE:
	.zero		1
	.type		_ZN34_INTERNAL_0f7f3633_4_k_cu_932465c34cuda3std6ranges3__45__cpo4swapE,@object
	.size		_ZN34_INTERNAL_0f7f3633_4_k_cu_932465c34cuda3std6ranges3__45__cpo4swapE,(_ZN34_INTERNAL_0f7f3633_4_k_cu_932465c36thrust24THRUST_300001_SM_1000_NS8cuda_cub10par_nosyncE - _ZN34_INTERNAL_0f7f3633_4_k_cu_932465c34cuda3std6ranges3__45__cpo4swapE)
_ZN34_INTERNAL_0f7f3633_4_k_cu_932465c34cuda3std6ranges3__45__cpo4swapE:
	.zero		1
	.type		_ZN34_INTERNAL_0f7f3633_4_k_cu_932465c36thrust24THRUST_300001_SM_1000_NS8cuda_cub10par_nosyncE,@object
	.size		_ZN34_INTERNAL_0f7f3633_4_k_cu_932465c36thrust24THRUST_300001_SM_1000_NS8cuda_cub10par_nosyncE,(_ZN34_INTERNAL_0f7f3633_4_k_cu_932465c36thrust24THRUST_300001_SM_1000_NS3seqE - _ZN34_INTERNAL_0f7f3633_4_k_cu_932465c36thrust24THRUST_300001_SM_1000_NS8cuda_cub10par_nosyncE)
_ZN34_INTERNAL_0f7f3633_4_k_cu_932465c36thrust24THRUST_300001_SM_1000_NS8cuda_cub10par_nosyncE:
	.zero		1
	.type		_ZN34_INTERNAL_0f7f3633_4_k_cu_932465c36thrust24THRUST_300001_SM_1000_NS3seqE,@object
	.size		_ZN34_INTERNAL_0f7f3633_4_k_cu_932465c36thrust24THRUST_300001_SM_1000_NS3seqE,(_ZN34_INTERNAL_0f7f3633_4_k_cu_932465c34cuda3std3__420unreachable_sentinelE - _ZN34_INTERNAL_0f7f3633_4_k_cu_932465c36thrust24THRUST_300001_SM_1000_NS3seqE)
_ZN34_INTERNAL_0f7f3633_4_k_cu_932465c36thrust24THRUST_300001_SM_1000_NS3seqE:
	.zero		1
	.type		_ZN34_INTERNAL_0f7f3633_4_k_cu_932465c34cuda3std3__420unreachable_sentinelE,@object
	.size		_ZN34_INTERNAL_0f7f3633_4_k_cu_932465c34cuda3std3__420unreachable_sentinelE,(_ZN34_INTERNAL_0f7f3633_4_k_cu_932465c34cuda3std6ranges3__45__cpo5ssizeE - _ZN34_INTERNAL_0f7f3633_4_k_cu_932465c34cuda3std3__420unreachable_sentinelE)
_ZN34_INTERNAL_0f7f3633_4_k_cu_932465c34cuda3std3__420unreachable_sentinelE:
	.zero		1
	.type		_ZN34_INTERNAL_0f7f3633_4_k_cu_932465c34cuda3std6ranges3__45__cpo5ssizeE,@object
	.size		_ZN34_INTERNAL_0f7f3633_4_k_cu_932465c34cuda3std6ranges3__45__cpo5ssizeE,(_ZN34_INTERNAL_0f7f3633_4_k_cu_932465c36thrust24THRUST_300001_SM_1000_NS12placeholders2_3E - _ZN34_INTERNAL_0f7f3633_4_k_cu_932465c34cuda3std6ranges3__45__cpo5ssizeE)
_ZN34_INTERNAL_0f7f3633_4_k_cu_932465c34cuda3std6ranges3__45__cpo5ssizeE:
	.zero		1
	.type		_ZN34_INTERNAL_0f7f3633_4_k_cu_932465c36thrust24THRUST_300001_SM_1000_NS12placeholders2_3E,@object
	.size		_ZN34_INTERNAL_0f7f3633_4_k_cu_932465c36thrust24THRUST_300001_SM_1000_NS12placeholders2_3E,(_ZN34_INTERNAL_0f7f3633_4_k_cu_932465c34cuda3std3__45__cpo4cendE - _ZN34_INTERNAL_0f7f3633_4_k_cu_932465c36thrust24THRUST_300001_SM_1000_NS12placeholders2_3E)
_ZN34_INTERNAL_0f7f3633_4_k_cu_932465c36thrust24THRUST_300001_SM_1000_NS12placeholders2_3E:
	.zero		1
	.type		_ZN34_INTERNAL_0f7f3633_4_k_cu_932465c34cuda3std3__45__cpo4cendE,@object
	.size		_ZN34_INTERNAL_0f7f3633_4_k_cu_932465c34cuda3std3__45__cpo4cendE,(_ZN34_INTERNAL_0f7f3633_4_k_cu_932465c34cuda3std6ranges3__45__cpo4cendE - _ZN34_INTERNAL_0f7f3633_4_k_cu_932465c34cuda3std3__45__cpo4cendE)
_ZN34_INTERNAL_0f7f3633_4_k_cu_932465c34cuda3std3__45__cpo4cendE:
	.zero		1
	.type		_ZN34_INTERNAL_0f7f3633_4_k_cu_932465c34cuda3std6ranges3__45__cpo4cendE,@object
	.size		_ZN34_INTERNAL_0f7f3633_4_k_cu_932465c34cuda3std6ranges3__45__cpo4cendE,(_ZN34_INTERNAL_0f7f3633_4_k_cu_932465c36thrust24THRUST_300001_SM_1000_NS12placeholders2_7E - _ZN34_INTERNAL_0f7f3633_4_k_cu_932465c34cuda3std6ranges3__45__cpo4cendE)
_ZN34_INTERNAL_0f7f3633_4_k_cu_932465c34cuda3std6ranges3__45__cpo4cendE:
	.zero		1
	.type		_ZN34_INTERNAL_0f7f3633_4_k_cu_932465c36thrust24THRUST_300001_SM_1000_NS12placeholders2_7E,@object
	.size		_ZN34_INTERNAL_0f7f3633_4_k_cu_932465c36thrust24THRUST_300001_SM_1000_NS12placeholders2_7E,(_ZN34_INTERNAL_0f7f3633_4_k_cu_932465c34cuda3std3__45__cpo5crendE - _ZN34_INTERNAL_0f7f3633_4_k_cu_932465c36thrust24THRUST_300001_SM_1000_NS12placeholders2_7E)
_ZN34_INTERNAL_0f7f3633_4_k_cu_932465c36thrust24THRUST_300001_SM_1000_NS12placeholders2_7E:
	.zero		1
	.type		_ZN34_INTERNAL_0f7f3633_4_k_cu_932465c34cuda3std3__45__cpo5crendE,@object
	.size		_ZN34_INTERNAL_0f7f3633_4_k_cu_932465c34cuda3std3__45__cpo5crendE,(_ZN34_INTERNAL_0f7f3633_4_k_cu_932465c34cuda3std6ranges3__45__cpo4prevE - _ZN34_INTERNAL_0f7f3633_4_k_cu_932465c34cuda3std3__45__cpo5crendE)
_ZN34_INTERNAL_0f7f3633_4_k_cu_932465c34cuda3std3__45__cpo5crendE:
	.zero		1
	.type		_ZN34_INTERNAL_0f7f3633_4_k_cu_932465c34cuda3std6ranges3__45__cpo4prevE,@object
	.size		_ZN34_INTERNAL_0f7f3633_4_k_cu_932465c34cuda3std6ranges3__45__cpo4prevE,(_ZN34_INTERNAL_0f7f3633_4_k_cu_932465c34cuda3std6ranges3__45__cpo9iter_moveE - _ZN34_INTERNAL_0f7f3633_4_k_cu_932465c34cuda3std6ranges3__45__cpo4prevE)
_ZN34_INTERNAL_0f7f3633_4_k_cu_932465c34cuda3std6ranges3__45__cpo4prevE:
	.zero		1
	.type		_ZN34_INTERNAL_0f7f3633_4_k_cu_932465c34cuda3std6ranges3__45__cpo9iter_moveE,@object
	.size		_ZN34_INTERNAL_0f7f3633_4_k_cu_932465c34cuda3std6ranges3__45__cpo9iter_moveE,(_ZN34_INTERNAL_0f7f3633_4_k_cu_932465c36thrust24THRUST_300001_SM_1000_NS6system6detail10sequential3seqE - _ZN34_INTERNAL_0f7f3633_4_k_cu_932465c34cuda3std6ranges3__45__cpo9iter_moveE)
_ZN34_INTERNAL_0f7f3633_4_k_cu_932465c34cuda3std6ranges3__45__cpo9iter_moveE:
	.zero		1
	.type		_ZN34_INTERNAL_0f7f3633_4_k_cu_932465c36thrust24THRUST_300001_SM_1000_NS6system6detail10sequential3seqE,@object
	.size		_ZN34_INTERNAL_0f7f3633_4_k_cu_932465c36thrust24THRUST_300001_SM_1000_NS6system6detail10sequential3seqE,(_ZN34_INTERNAL_0f7f3633_4_k_cu_932465c36thrust24THRUST_300001_SM_1000_NS12placeholders2_9E - _ZN34_INTERNAL_0f7f3633_4_k_cu_932465c36thrust24THRUST_300001_SM_1000_NS6system6detail10sequential3seqE)
_ZN34_INTERNAL_0f7f3633_4_k_cu_932465c36thrust24THRUST_300001_SM_1000_NS6system6detail10sequential3seqE:
	.zero		1
	.type		_ZN34_INTERNAL_0f7f3633_4_k_cu_932465c36thrust24THRUST_300001_SM_1000_NS12placeholders2_9E,@object
	.size		_ZN34_INTERNAL_0f7f3633_4_k_cu_932465c36thrust24THRUST_300001_SM_1000_NS12placeholders2_9E,(_ZN34_INTERNAL_0f7f3633_4_k_cu_932465c34cuda3std3__419piecewise_constructE - _ZN34_INTERNAL_0f7f3633_4_k_cu_932465c36thrust24THRUST_300001_SM_1000_NS12placeholders2_9E)
_ZN34_INTERNAL_0f7f3633_4_k_cu_932465c36thrust24THRUST_300001_SM_1000_NS12placeholders2_9E:
	.zero		1
	.type		_ZN34_INTERNAL_0f7f3633_4_k_cu_932465c34cuda3std3__419piecewise_constructE,@object
	.size		_ZN34_INTERNAL_0f7f3633_4_k_cu_932465c34cuda3std3__419piecewise_constructE,(_ZN34_INTERNAL_0f7f3633_4_k_cu_932465c34cuda3std6ranges3__45__cpo5cdataE - _ZN34_INTERNAL_0f7f3633_4_k_cu_932465c34cuda3std3__419piecewise_constructE)
_ZN34_INTERNAL_0f7f3633_4_k_cu_932465c34cuda3std3__419piecewise_constructE:
	.zero		1
	.type		_ZN34_INTERNAL_0f7f3633_4_k_cu_932465c34cuda3std6ranges3__45__cpo5cdataE,@object
	.size		_ZN34_INTERNAL_0f7f3633_4_k_cu_932465c34cuda3std6ranges3__45__cpo5cdataE,(_ZN34_INTERNAL_0f7f3633_4_k_cu_932465c36thrust24THRUST_300001_SM_1000_NS12placeholders2_1E - _ZN34_INTERNAL_0f7f3633_4_k_cu_932465c34cuda3std6ranges3__45__cpo5cdataE)
_ZN34_INTERNAL_0f7f3633_4_k_cu_932465c34cuda3std6ranges3__45__cpo5cdataE:
	.zero		1
	.type		_ZN34_INTERNAL_0f7f3633_4_k_cu_932465c36thrust24THRUST_300001_SM_1000_NS12placeholders2_1E,@object
	.size		_ZN34_INTERNAL_0f7f3633_4_k_cu_932465c36thrust24THRUST_300001_SM_1000_NS12placeholders2_1E,(_ZN34_INTERNAL_0f7f3633_4_k_cu_932465c34cuda3std3__45__cpo3endE - _ZN34_INTERNAL_0f7f3633_4_k_cu_932465c36thrust24THRUST_300001_SM_1000_NS12placeholders2_1E)
_ZN34_INTERNAL_0f7f3633_4_k_cu_932465c36thrust24THRUST_300001_SM_1000_NS12placeholders2_1E:
	.zero		1
	.type		_ZN34_INTERNAL_0f7f3633_4_k_cu_932465c34cuda3std3__45__cpo3endE,@object
	.size		_ZN34_INTERNAL_0f7f3633_4_k_cu_932465c34cuda3std3__45__cpo3endE,(_ZN34_INTERNAL_0f7f3633_4_k_cu_932465c34cuda3std6ranges3__45__cpo3endE - _ZN34_INTERNAL_0f7f3633_4_k_cu_932465c34cuda3std3__45__cpo3endE)
_ZN34_INTERNAL_0f7f3633_4_k_cu_932465c34cuda3std3__45__cpo3endE:
	.zero		1
	.type		_ZN34_INTERNAL_0f7f3633_4_k_cu_932465c34cuda3std6ranges3__45__cpo3endE,@object
	.size		_ZN34_INTERNAL_0f7f3633_4_k_cu_932465c34cuda3std6ranges3__45__cpo3endE,(_ZN34_INTERNAL_0f7f3633_4_k_cu_932465c36thrust24THRUST_300001_SM_1000_NS12placeholders2_5E - _ZN34_INTERNAL_0f7f3633_4_k_cu_932465c34cuda3std6ranges3__45__cpo3endE)
_ZN34_INTERNAL_0f7f3633_4_k_cu_932465c34cuda3std6ranges3__45__cpo3endE:
	.zero		1
	.type		_ZN34_INTERNAL_0f7f3633_4_k_cu_932465c36thrust24THRUST_300001_SM_1000_NS12placeholders2_5E,@object
	.size		_ZN34_INTERNAL_0f7f3633_4_k_cu_932465c36thrust24THRUST_300001_SM_1000_NS12placeholders2_5E,(_ZN34_INTERNAL_0f7f3633_4_k_cu_932465c34cuda3std3__45__cpo4rendE - _ZN34_INTERNAL_0f7f3633_4_k_cu_932465c36thrust24THRUST_300001_SM_1000_NS12placeholders2_5E)
_ZN34_INTERNAL_0f7f3633_4_k_cu_932465c36thrust24THRUST_300001_SM_1000_NS12placeholders2_5E:
	.zero		1
	.type		_ZN34_INTERNAL_0f7f3633_4_k_cu_932465c34cuda3std3__45__cpo4rendE,@object
	.size		_ZN34_INTERNAL_0f7f3633_4_k_cu_932465c34cuda3std3__45__cpo4rendE,(_ZN34_INTERNAL_0f7f3633_4_k_cu_932465c34cuda3std6ranges3__45__cpo9iter_swapE - _ZN34_INTERNAL_0f7f3633_4_k_cu_932465c34cuda3std3__45__cpo4rendE)
_ZN34_INTERNAL_0f7f3633_4_k_cu_932465c34cuda3std3__45__cpo4rendE:
	.zero		1
	.type		_ZN34_INTERNAL_0f7f3633_4_k_cu_932465c34cuda3std6ranges3__45__cpo9iter_swapE,@object
	.size		_ZN34_INTERNAL_0f7f3633_4_k_cu_932465c34cuda3std6ranges3__45__cpo9iter_swapE,(_ZN34_INTERNAL_0f7f3633_4_k_cu_932465c34cuda3std3__48unexpectE - _ZN34_INTERNAL_0f7f3633_4_k_cu_932465c34cuda3std6ranges3__45__cpo9iter_swapE)
_ZN34_INTERNAL_0f7f3633_4_k_cu_932465c34cuda3std6ranges3__45__cpo9iter_swapE:
	.zero		1
	.type		_ZN34_INTERNAL_0f7f3633_4_k_cu_932465c34cuda3std3__48unexpectE,@object
	.size		_ZN34_INTERNAL_0f7f3633_4_k_cu_932465c34cuda3std3__48unexpectE,(_ZN34_INTERNAL_0f7f3633_4_k_cu_932465c36thrust24THRUST_300001_SM_1000_NS8cuda_cub3parE - _ZN34_INTERNAL_0f7f3633_4_k_cu_932465c34cuda3std3__48unexpectE)
_ZN34_INTERNAL_0f7f3633_4_k_cu_932465c34cuda3std3__48unexpectE:
	.zero		1
	.type		_ZN34_INTERNAL_0f7f3633_4_k_cu_932465c36thrust24THRUST_300001_SM_1000_NS8cuda_cub3parE,@object
	.size		_ZN34_INTERNAL_0f7f3633_4_k_cu_932465c36thrust24THRUST_300001_SM_1000_NS8cuda_cub3parE,(.L_29 - _ZN34_INTERNAL_0f7f3633_4_k_cu_932465c36thrust24THRUST_300001_SM_1000_NS8cuda_cub3parE)
_ZN34_INTERNAL_0f7f3633_4_k_cu_932465c36thrust24THRUST_300001_SM_1000_NS8cuda_cub3parE:
	.zero		1
.L_29:


//--------------------- .nv.shared._ZN3cub18CUB_300001_SM_10006detail11EmptyKernelIvEEvv --------------------------
	.section	.nv.shared._ZN3cub18CUB_300001_SM_10006detail11EmptyKernelIvEEvv,"aw",@nobits
	.sectionflags	@""
	.align	16
	.zero		1024


//--------------------- .nv.shared._Z7reduce0PiS_i --------------------------
	.section	.nv.shared._Z7reduce0PiS_i,"aw",@nobits
	.sectionflags	@""
	.align	16
	.zero		1024


//--------------------- .nv.constant0._ZN3cub18CUB_300001_SM_10006detail8for_each13static_kernelINS2_12policy_hub_t12policy_500_tEmN6thrust24THRUST_300001_SM_1000_NS8cuda_cub20__uninitialized_fill7functorINS7_10device_ptrIiEEiEEEEvT0_T1_ --------------------------
	.section	.nv.constant0._ZN3cub18CUB_300001_SM_10006detail8for_each13static_kernelINS2_12policy_hub_t12policy_500_tEmN6thrust24THRUST_300001_SM_1000_NS8cuda_cub20__uninitialized_fill7functorINS7_10device_ptrIiEEiEEEEvT0_T1_,"a",@progbits
	.sectionflags	@""
	.align	4
.nv.constant0._ZN3cub18CUB_300001_SM_10006detail8for_each13static_kernelINS2_12policy_hub_t12policy_500_tEmN6thrust24THRUST_300001_SM_1000_NS8cuda_cub20__uninitialized_fill7functorINS7_10device_ptrIiEEiEEEEvT0_T1_:
	.zero		920


//--------------------- .nv.constant0._ZN3cub18CUB_300001_SM_10006detail11EmptyKernelIvEEvv --------------------------
	.section	.nv.constant0._ZN3cub18CUB_300001_SM_10006detail11EmptyKernelIvEEvv,"a",@progbits
	.sectionflags	@""
	.align	4
.nv.constant0._ZN3cub18CUB_300001_SM_10006detail11EmptyKernelIvEEvv:
	.zero		896


//--------------------- .nv.constant0._Z7reduce0PiS_i --------------------------
	.section	.nv.constant0._Z7reduce0PiS_i,"a",@progbits
	.sectionflags	@""
	.align	4
.nv.constant0._Z7reduce0PiS_i:
	.zero		916


//--------------------- SYMBOLS --------------------------

	.type		.nv.reservedSmem.offset0,@object
	.size		.nv.reservedSmem.offset0,0x4
	.type		.nv.reservedSmem.cap,@object
	.size		.nv.reservedSmem.cap,0x4
